//
// Generated by NVIDIA NVVM Compiler
//
// Compiler Build ID: CL-36424714
// Cuda compilation tools, release 13.0, V13.0.88
// Based on NVVM 20.0.0
//

.version 9.0
.target sm_100
.address_size 64

	// .globl	_Z4testPiiPjjPyyPxx

.visible .entry _Z4testPiiPjjPyyPxx(
	.param .u64 .ptr .align 1 _Z4testPiiPjjPyyPxx_param_0,
	.param .u32 _Z4testPiiPjjPyyPxx_param_1,
	.param .u64 .ptr .align 1 _Z4testPiiPjjPyyPxx_param_2,
	.param .u32 _Z4testPiiPjjPyyPxx_param_3,
	.param .u64 .ptr .align 1 _Z4testPiiPjjPyyPxx_param_4,
	.param .u64 _Z4testPiiPjjPyyPxx_param_5,
	.param .u64 .ptr .align 1 _Z4testPiiPjjPyyPxx_param_6,
	.param .u64 _Z4testPiiPjjPyyPxx_param_7
)
{
	.reg .b32 	%r<5>;
	.reg .b64 	%rd<13>;

	ld.param.u64 	%rd1, [_Z4testPiiPjjPyyPxx_param_0];
	ld.param.u32 	%r1, [_Z4testPiiPjjPyyPxx_param_1];
	ld.param.u64 	%rd2, [_Z4testPiiPjjPyyPxx_param_2];
	ld.param.u32 	%r2, [_Z4testPiiPjjPyyPxx_param_3];
	ld.param.u64 	%rd3, [_Z4testPiiPjjPyyPxx_param_4];
	ld.param.u64 	%rd4, [_Z4testPiiPjjPyyPxx_param_5];
	ld.param.u64 	%rd5, [_Z4testPiiPjjPyyPxx_param_6];
	ld.param.u64 	%rd6, [_Z4testPiiPjjPyyPxx_param_7];
	cvta.to.global.u64 	%rd7, %rd5;
	cvta.to.global.u64 	%rd8, %rd3;
	cvta.to.global.u64 	%rd9, %rd2;
	cvta.to.global.u64 	%rd10, %rd1;
	atom.global.min.s32 	%r3, [%rd10], %r1;
	atom.global.min.u32 	%r4, [%rd9], %r2;
	atom.global.min.u64 	%rd11, [%rd8], %rd4;
	atom.global.min.s64 	%rd12, [%rd7], %rd6;
	ret;

}


// ===== COMPILED SASS (sm_100) =====

	.target	sm_100

	.elftype	@"ET_EXEC"


//--------------------- .note.nv.tkinfo           --------------------------
	.section	.note.nv.tkinfo,"",@"SHT_NOTE"
	.sectionflags	@"SHF_NOTE_NV_TKINFO"
	.tkinfo
        /*0018*/ 	.word	0x00000002
        /*0030*/ 	.string	""
        /*0030*/ 	.string	"ptxas"
        /*0030*/ 	.string	"Cuda compilation tools, release 13.0, V13.0.88"
        /*0030*/ 	.string	"Build cuda_13.0.r13.0/compiler.36424714_0"
        /*0030*/ 	.string	"-arch sm_100 -m 64 "



//--------------------- .note.nv.cuinfo           --------------------------
	.section	.note.nv.cuinfo,"",@"SHT_NOTE"
	.sectionflags	@"SHF_NOTE_NV_CUINFO"
        /*0018*/ 	.short	0x0002
        /*001a*/ 	.short	0x0064
        /*001c*/ 	.short	0x0082
	.zero		2


//--------------------- .nv.info                  --------------------------
	.section	.nv.info,"",@"SHT_CUDA_INFO"
	.align	4


	//----- nvinfo : EIATTR_REGCOUNT
	.align		4
        /*0000*/ 	.byte	0x04, 0x2f
        /*0002*/ 	.short	(.L_1 - .L_0)
	.align		4
.L_0:
        /*0004*/ 	.word	index@(_Z4testPiiPjjPyyPxx)
        /*0008*/ 	.word	0x00000014


	//----- nvinfo : EIATTR_FRAME_SIZE
	.align		4
.L_1:
        /*000c*/ 	.byte	0x04, 0x11
        /*000e*/ 	.short	(.L_3 - .L_2)
	.align		4
.L_2:
        /*0010*/ 	.word	index@(_Z4testPiiPjjPyyPxx)
        /*0014*/ 	.word	0x00000000


	//----- nvinfo : EIATTR_MIN_STACK_SIZE
	.align		4
.L_3:
        /*0018*/ 	.byte	0x04, 0x12
        /*001a*/ 	.short	(.L_5 - .L_4)
	.align		4
.L_4:
        /*001c*/ 	.word	index@(_Z4testPiiPjjPyyPxx)
        /*0020*/ 	.word	0x00000000
.L_5:


//--------------------- .nv.compat                --------------------------
	.section	.nv.compat,"",@"SHT_CUDA_COMPAT_INFO"
	.align	4
        /*0000*/ 	.byte	0x02, 0x09, 0x00, 0x00, 0x02, 0x02, 0x01, 0x00, 0x02, 0x05, 0x05, 0x00, 0x03, 0x07, 0x01, 0x01
        /*0010*/ 	.byte	0x02, 0x03, 0x00, 0x00, 0x02, 0x06, 0x01, 0x00, 0x04, 0x0b, 0x08, 0x00, 0x09, 0x00, 0x00, 0x00
        /*0020*/ 	.byte	0x00, 0x00, 0x00, 0x00


//--------------------- .nv.info._Z4testPiiPjjPyyPxx --------------------------
	.section	.nv.info._Z4testPiiPjjPyyPxx,"",@"SHT_CUDA_INFO"
	.sectionflags	@""
	.align	4


	//----- nvinfo : EIATTR_CUDA_API_VERSION
	.align		4
        /*0000*/ 	.byte	0x04, 0x37
        /*0002*/ 	.short	(.L_7 - .L_6)
.L_6:
        /*0004*/ 	.word	0x00000082


	//----- nvinfo : EIATTR_KPARAM_INFO
	.align		4
.L_7:
        /*0008*/ 	.byte	0x04, 0x17
        /*000a*/ 	.short	(.L_9 - .L_8)
.L_8:
        /*000c*/ 	.word	0x00000000
        /*0010*/ 	.short	0x0007
        /*0012*/ 	.short	0x0038
        /*0014*/ 	.byte	0x00, 0xf0, 0x21, 0x00


	//----- nvinfo : EIATTR_KPARAM_INFO
	.align		4
.L_9:
        /*0018*/ 	.byte	0x04, 0x17
        /*001a*/ 	.short	(.L_11 - .L_10)
.L_10:
        /*001c*/ 	.word	0x00000000
        /*0020*/ 	.short	0x0006
        /*0022*/ 	.short	0x0030
        /*0024*/ 	.byte	0x00, 0xf5, 0x21, 0x00


	//----- nvinfo : EIATTR_KPARAM_INFO
	.align		4
.L_11:
        /*0028*/ 	.byte	0x04, 0x17
        /*002a*/ 	.short	(.L_13 - .L_12)
.L_12:
        /*002c*/ 	.word	0x00000000
        /*0030*/ 	.short	0x0005
        /*0032*/ 	.short	0x0028
        /*0034*/ 	.byte	0x00, 0xf0, 0x21, 0x00


	//----- nvinfo : EIATTR_KPARAM_INFO
	.align		4
.L_13:
        /*0038*/ 	.byte	0x04, 0x17
        /*003a*/ 	.short	(.L_15 - .L_14)
.L_14:
        /*003c*/ 	.word	0x00000000
        /*0040*/ 	.short	0x0004
        /*0042*/ 	.short	0x0020
        /*0044*/ 	.byte	0x00, 0xf5, 0x21, 0x00


	//----- nvinfo : EIATTR_KPARAM_INFO
	.align		4
.L_15:
        /*0048*/ 	.byte	0x04, 0x17
        /*004a*/ 	.short	(.L_17 - .L_16)
.L_16:
        /*004c*/ 	.word	0x00000000
        /*0050*/ 	.short	0x0003
        /*0052*/ 	.short	0x0018
        /*0054*/ 	.byte	0x00, 0xf0, 0x11, 0x00


	//----- nvinfo : EIATTR_KPARAM_INFO
	.align		4
.L_17:
        /*0058*/ 	.byte	0x04, 0x17
        /*005a*/ 	.short	(.L_19 - .L_18)
.L_18:
        /*005c*/ 	.word	0x00000000
        /*0060*/ 	.short	0x0002
        /*0062*/ 	.short	0x0010
        /*0064*/ 	.byte	0x00, 0xf5, 0x21, 0x00


	//----- nvinfo : EIATTR_KPARAM_INFO
	.align		4
.L_19:
        /*0068*/ 	.byte	0x04, 0x17
        /*006a*/ 	.short	(.L_21 - .L_20)
.L_20:
        /*006c*/ 	.word	0x00000000
        /*0070*/ 	.short	0x0001
        /*0072*/ 	.short	0x0008
        /*0074*/ 	.byte	0x00, 0xf0, 0x11, 0x00


	//----- nvinfo : EIATTR_KPARAM_INFO
	.align		4
.L_21:
        /*0078*/ 	.byte	0x04, 0x17
        /*007a*/ 	.short	(.L_23 - .L_22)
.L_22:
        /*007c*/ 	.word	0x00000000
        /*0080*/ 	.short	0x0000
        /*0082*/ 	.short	0x0000
        /*0084*/ 	.byte	0x00, 0xf5, 0x21, 0x00


	//----- nvinfo : EIATTR_SPARSE_MMA_MASK
	.align		4
.L_23:
        /*0088*/ 	.byte	0x03, 0x50
        /*008a*/ 	.short	0x0000


	//----- nvinfo : EIATTR_MAXREG_COUNT
	.align		4
        /*008c*/ 	.byte	0x03, 0x1b
        /*008e*/ 	.short	0x00ff


	//----- nvinfo : EIATTR_MERCURY_ISA_VERSION
	.align		4
        /*0090*/ 	.byte	0x03, 0x5f
        /*0092*/ 	.short	0x0101


	//----- nvinfo : EIATTR_INT_WARP_WIDE_INSTR_OFFSETS
	.align		4
        /*0094*/ 	.byte	0x04, 0x31
        /*0096*/ 	.short	(.L_25 - .L_24)


	//   ....[0]....
.L_24:
        /*0098*/ 	.word	0x00000030


	//   ....[1]....
        /*009c*/ 	.word	0x00000090


	//   ....[2]....
        /*00a0*/ 	.word	0x000000c0


	//----- nvinfo : EIATTR_VRC_CTA_INIT_COUNT
	.align		4
.L_25:
        /*00a4*/ 	.byte	0x02, 0x4a
	.zero		1
	.zero		1


	//----- nvinfo : EIATTR_EXIT_INSTR_OFFSETS
	.align		4
        /*00a8*/ 	.byte	0x04, 0x1c
        /*00aa*/ 	.short	(.L_27 - .L_26)


	//   ....[0]....
.L_26:
        /*00ac*/ 	.word	0x00000160


	//----- nvinfo : EIATTR_CBANK_PARAM_SIZE
	.align		4
.L_27:
        /*00b0*/ 	.byte	0x03, 0x19
        /*00b2*/ 	.short	0x0040


	//----- nvinfo : EIATTR_PARAM_CBANK
	.align		4
        /*00b4*/ 	.byte	0x04, 0x0a
        /*00b6*/ 	.short	(.L_29 - .L_28)
	.align		4
.L_28:
        /*00b8*/ 	.word	index@(.nv.constant0._Z4testPiiPjjPyyPxx)
        /*00bc*/ 	.short	0x0380
        /*00be*/ 	.short	0x0040


	//----- nvinfo : EIATTR_SW_WAR
	.align		4
.L_29:
        /*00c0*/ 	.byte	0x04, 0x36
        /*00c2*/ 	.short	(.L_31 - .L_30)
.L_30:
        /*00c4*/ 	.word	0x00000008
.L_31:


//--------------------- .nv.callgraph             --------------------------
	.section	.nv.callgraph,"",@"SHT_CUDA_CALLGRAPH"
	.align	4
	.sectionentsize	8
	.align		4
        /*0000*/ 	.word	0x00000000
	.align		4
        /*0004*/ 	.word	0xffffffff
	.align		4
        /*0008*/ 	.word	0x00000000
	.align		4
        /*000c*/ 	.word	0xfffffffe
	.align		4
        /*0010*/ 	.word	0x00000000
	.align		4
        /*0014*/ 	.word	0xfffffffd
	.align		4
        /*0018*/ 	.word	0x00000000
	.align		4
        /*001c*/ 	.word	0xfffffffc


//--------------------- .text._Z4testPiiPjjPyyPxx --------------------------
	.section	.text._Z4testPiiPjjPyyPxx,"ax",@progbits
	.align	128
        .global         _Z4testPiiPjjPyyPxx
        .type           _Z4testPiiPjjPyyPxx,@function
        .size           _Z4testPiiPjjPyyPxx,(.L_x_1 - _Z4testPiiPjjPyyPxx)
        .other          _Z4testPiiPjjPyyPxx,@"STO_CUDA_ENTRY STV_DEFAULT"
_Z4testPiiPjjPyyPxx:
.text._Z4testPiiPjjPyyPxx:
[----:B------:R-:W-:Y:S01]  /*0000*/  LDC R1, c[0x0][0x37c] ;  /* 0x0000df00ff017b82 */ /* 0x000fe20000000800 */
[----:B------:R-:W0:Y:S07]  /*0010*/  S2R R0, SR_LANEID ;  /* 0x0000000000007919 */ /* 0x000e2e0000000000 */
[----:B------:R-:W1:Y:S01]  /*0020*/  LDC R14, c[0x0][0x388] ;  /* 0x0000e200ff0e7b82 */ /* 0x000e620000000800 */
[----:B------:R-:W-:Y:S01]  /*0030*/  VOTEU.ANY UR4, UPT, PT ;  /* 0x0000000000047886 */ /* 0x000fe200038e0100 */
[----:B------:R-:W2:Y:S01]  /*0040*/  LDCU.64 UR6, c[0x0][0x358] ;  /* 0x00006b00ff0677ac */ /* 0x000ea20008000a00 */
[----:B------:R-:W-:-:S05]  /*0050*/  UFLO.U32 UR4, UR4 ;  /* 0x00000004000472bd */ /* 0x000fca00080e0000 */
[----:B------:R-:W3:Y:S08]  /*0060*/  LDC R15, c[0x0][0x398] ;  /* 0x0000e600ff0f7b82 */ /* 0x000ef00000000800 */
[----:B------:R-:W2:Y:S08]  /*0070*/  LDC.64 R2, c[0x0][0x380] ;  /* 0x0000e000ff027b82 */ /* 0x000eb00000000a00 */
[----:B------:R-:W4:Y:S01]  /*0080*/  LDC.64 R4, c[0x0][0x390] ;  /* 0x0000e400ff047b82 */ /* 0x000f220000000a00 */
[----:B-1----:R-:W-:-:S02]  /*0090*/  CREDUX.MIN.S32 UR5, R14 ;  /* 0x000000000e0572cc */ /* 0x002fc40000008200 */
[----:B0-----:R-:W-:-:S05]  /*00a0*/  ISETP.EQ.U32.AND P0, PT, R0, UR4, PT ;  /* 0x0000000400007c0c */ /* 0x001fca000bf02070 */
[----:B------:R-:W0:Y:S01]  /*00b0*/  LDC.64 R6, c[0x0][0x3a0] ;  /* 0x0000e800ff067b82 */ /* 0x000e220000000a00 */
[----:B---3--:R-:W-:-:S05]  /*00c0*/  CREDUX.MIN UR8, R15 ;  /* 0x000000000f0872cc */ /* 0x008fca0000008000 */
[----:B------:R-:W-:Y:S02]  /*00d0*/  IMAD.U32 R15, RZ, RZ, UR5 ;  /* 0x00000005ff0f7e24 */ /* 0x000fe4000f8e00ff */
[----:B------:R-:W0:Y:S03]  /*00e0*/  LDC.64 R10, c[0x0][0x3a8] ;  /* 0x0000ea00ff0a7b82 */ /* 0x000e260000000a00 */
[----:B--2---:R-:W-:Y:S03]  /*00f0*/  @P0 REDG.E.MIN.S32.STRONG.GPU desc[UR6][R2.64], R15 ;  /* 0x0000000f0200098e */ /* 0x004fe6000c92e306 */
[----:B------:R-:W-:Y:S02]  /*0100*/  IMAD.U32 R17, RZ, RZ, UR8 ;  /* 0x00000008ff117e24 */ /* 0x000fe4000f8e00ff */
[----:B------:R-:W1:Y:S03]  /*0110*/  LDC.64 R8, c[0x0][0x3b0] ;  /* 0x0000ec00ff087b82 */ /* 0x000e660000000a00 */
[----:B----4-:R-:W-:Y:S05]  /*0120*/  @P0 REDG.E.MIN.STRONG.GPU desc[UR6][R4.64], R17 ;  /* 0x000000110400098e */ /* 0x010fea000c92e106 */
[----:B------:R-:W1:Y:S01]  /*0130*/  LDC.64 R12, c[0x0][0x3b8] ;  /* 0x0000ee00ff0c7b82 */ /* 0x000e620000000a00 */
[----:B0-----:R-:W-:Y:S04]  /*0140*/  REDG.E.MIN.64.STRONG.GPU desc[UR6][R6.64], R10 ;  /* 0x0000000a0600798e */ /* 0x001fe8000c92e506 */
[----:B-1----:R-:W-:Y:S01]  /*0150*/  REDG.E.MIN.S64.STRONG.GPU desc[UR6][R8.64], R12 ;  /* 0x0000000c0800798e */ /* 0x002fe2000c92e706 */
[----:B------:R-:W-:Y:S05]  /*0160*/  EXIT ;  /* 0x000000000000794d */ /* 0x000fea0003800000 */
.L_x_0:
[----:B------:R-:W-:-:S00]  /*0170*/  BRA `(.L_x_0) ;  /* 0xfffffffc00fc7947 */ /* 0x000fc0000383ffff */
[----:B------:R-:W-:-:S00]  /*0180*/  NOP ;  /* 0x0000000000007918 */ /* 0x000fc00000000000 */
[----:B------:R-:W-:-:S00]  /*0190*/  NOP ;  /* 0x0000000000007918 */ /* 0x000fc00000000000 */
[----:B------:R-:W-:-:S00]  /*01a0*/  NOP ;  /* 0x0000000000007918 */ /* 0x000fc00000000000 */
[----:B------:R-:W-:-:S00]  /*01b0*/  NOP ;  /* 0x0000000000007918 */ /* 0x000fc00000000000 */
[----:B------:R-:W-:-:S00]  /*01c0*/  NOP ;  /* 0x0000000000007918 */ /* 0x000fc00000000000 */
[----:B------:R-:W-:-:S00]  /*01d0*/  NOP ;  /* 0x0000000000007918 */ /* 0x000fc00000000000 */
[----:B------:R-:W-:-:S00]  /*01e0*/  NOP ;  /* 0x0000000000007918 */ /* 0x000fc00000000000 */
[----:B------:R-:W-:-:S00]  /*01f0*/  NOP ;  /* 0x0000000000007918 */ /* 0x000fc00000000000 */
.L_x_1:


//--------------------- .nv.shared.reserved.0     --------------------------
	.section	.nv.shared.reserved.0,"aw",@nobits
	.weak		__nv_reservedSMEM_offset_0_alias
	.size		__nv_reservedSMEM_offset_0_alias, 0, 64
	.other		__nv_reservedSMEM_offset_0_alias,@"STO_CUDA_RESERVED_SHARED STV_DEFAULT"
__nv_reservedSMEM_offset_0_alias:
	.zero		0
	.zero		64


//--------------------- .nv.constant0._Z4testPiiPjjPyyPxx --------------------------
	.section	.nv.constant0._Z4testPiiPjjPyyPxx,"a",@progbits
	.sectionflags	@""
	.align	4
.nv.constant0._Z4testPiiPjjPyyPxx:
	.zero		960


//--------------------- SYMBOLS --------------------------

	.type		.nv.reservedSmem.offset0,@object
	.size		.nv.reservedSmem.offset0,0x4
